//
// Generated by NVIDIA NVVM Compiler
//
// Compiler Build ID: CL-36424714
// Cuda compilation tools, release 13.0, V13.0.88
// Based on NVVM 20.0.0
//

.version 9.0
.target sm_100
.address_size 64

	// .globl	_Z10hello_cudav
.extern .func  (.param .b32 func_retval0) vprintf
(
	.param .b64 vprintf_param_0,
	.param .b64 vprintf_param_1
)
;
.global .align 1 .b8 $str[33] = {72, 101, 108, 108, 111, 32, 87, 111, 114, 108, 100, 32, 67, 85, 68, 65, 32, 102, 114, 111, 109, 32, 116, 104, 114, 101, 97, 100, 32, 37, 100, 10};

.visible .entry _Z10hello_cudav()
{
	.local .align 8 .b8 	__local_depot0[8];
	.reg .b64 	%SP;
	.reg .b64 	%SPL;
	.reg .pred 	%p<2>;
	.reg .b32 	%r<4>;
	.reg .b64 	%rd<5>;

	mov.u64 	%SPL, __local_depot0;
	cvta.local.u64 	%SP, %SPL;
	mov.u32 	%r1, %tid.x;
	setp.gt.u32 	%p1, %r1, 4;
	@%p1 bra 	$L__BB0_2;
	add.u64 	%rd1, %SP, 0;
	add.u64 	%rd2, %SPL, 0;
	st.local.u32 	[%rd2], %r1;
	mov.u64 	%rd3, $str;
	cvta.global.u64 	%rd4, %rd3;
	{ // callseq 0, 0
	.param .b64 param0;
	st.param.b64 	[param0], %rd4;
	.param .b64 param1;
	st.param.b64 	[param1], %rd1;
	.param .b32 retval0;
	call.uni (retval0), 
	vprintf, 
	(
	param0, 
	param1
	);
	ld.param.b32 	%r2, [retval0];
	} // callseq 0
$L__BB0_2:
	ret;

}


// ===== COMPILED SASS (sm_100) =====

	.target	sm_100

	.elftype	@"ET_EXEC"


//--------------------- .note.nv.tkinfo           --------------------------
	.section	.note.nv.tkinfo,"",@"SHT_NOTE"
	.sectionflags	@"SHF_NOTE_NV_TKINFO"
	.tkinfo
        /*0018*/ 	.word	0x00000002
        /*0030*/ 	.string	""
        /*0030*/ 	.string	"ptxas"
        /*0030*/ 	.string	"Cuda compilation tools, release 13.0, V13.0.88"
        /*0030*/ 	.string	"Build cuda_13.0.r13.0/compiler.36424714_0"
        /*0030*/ 	.string	"-arch sm_100 -m 64 "



//--------------------- .note.nv.cuinfo           --------------------------
	.section	.note.nv.cuinfo,"",@"SHT_NOTE"
	.sectionflags	@"SHF_NOTE_NV_CUINFO"
        /*0018*/ 	.short	0x0002
        /*001a*/ 	.short	0x0064
        /*001c*/ 	.short	0x0082
	.zero		2


//--------------------- .nv.info                  --------------------------
	.section	.nv.info,"",@"SHT_CUDA_INFO"
	.align	4


	//----- nvinfo : EIATTR_REGCOUNT
	.align		4
        /*0000*/ 	.byte	0x04, 0x2f
        /*0002*/ 	.short	(.L_2 - .L_1)
	.align		4
.L_1:
        /*0004*/ 	.word	index@(_Z10hello_cudav)
        /*0008*/ 	.word	0x00000018


	//----- nvinfo : EIATTR_FRAME_SIZE
	.align		4
.L_2:
        /*000c*/ 	.byte	0x04, 0x11
        /*000e*/ 	.short	(.L_4 - .L_3)
	.align		4
.L_3:
        /*0010*/ 	.word	index@(_Z10hello_cudav)
        /*0014*/ 	.word	0x00000008


	//----- nvinfo : EIATTR_MIN_STACK_SIZE
	.align		4
.L_4:
        /*0018*/ 	.byte	0x04, 0x12
        /*001a*/ 	.short	(.L_6 - .L_5)
	.align		4
.L_5:
        /*001c*/ 	.word	index@(_Z10hello_cudav)
        /*0020*/ 	.word	0x00000008
.L_6:


//--------------------- .nv.compat                --------------------------
	.section	.nv.compat,"",@"SHT_CUDA_COMPAT_INFO"
	.align	4
        /*0000*/ 	.byte	0x02, 0x09, 0x00, 0x00, 0x02, 0x02, 0x01, 0x00, 0x02, 0x05, 0x05, 0x00, 0x03, 0x07, 0x01, 0x01
        /*0010*/ 	.byte	0x02, 0x03, 0x00, 0x00, 0x02, 0x06, 0x01, 0x00, 0x04, 0x0b, 0x08, 0x00, 0x09, 0x00, 0x00, 0x00
        /*0020*/ 	.byte	0x00, 0x00, 0x00, 0x00


//--------------------- .nv.info._Z10hello_cudav  --------------------------
	.section	.nv.info._Z10hello_cudav,"",@"SHT_CUDA_INFO"
	.sectionflags	@""
	.align	4


	//----- nvinfo : EIATTR_CUDA_API_VERSION
	.align		4
        /*0000*/ 	.byte	0x04, 0x37
        /*0002*/ 	.short	(.L_8 - .L_7)
.L_7:
        /*0004*/ 	.word	0x00000082


	//----- nvinfo : EIATTR_SPARSE_MMA_MASK
	.align		4
.L_8:
        /*0008*/ 	.byte	0x03, 0x50
        /*000a*/ 	.short	0x0000


	//----- nvinfo : EIATTR_MAXREG_COUNT
	.align		4
        /*000c*/ 	.byte	0x03, 0x1b
        /*000e*/ 	.short	0x00ff


	//----- nvinfo : EIATTR_EXTERNS
	.align		4
        /*0010*/ 	.byte	0x04, 0x0f
        /*0012*/ 	.short	(.L_10 - .L_9)


	//   ....[0]....
	.align		4
.L_9:
        /*0014*/ 	.word	index@(vprintf)


	//----- nvinfo : EIATTR_MERCURY_ISA_VERSION
	.align		4
.L_10:
        /*0018*/ 	.byte	0x03, 0x5f
        /*001a*/ 	.short	0x0101


	//----- nvinfo : EIATTR_VRC_CTA_INIT_COUNT
	.align		4
        /*001c*/ 	.byte	0x02, 0x4a
	.zero		1
	.zero		1


	//----- nvinfo : EIATTR_SYSCALL_OFFSETS
	.align		4
        /*0020*/ 	.byte	0x04, 0x46
        /*0022*/ 	.short	(.L_12 - .L_11)


	//   ....[0]....
.L_11:
        /*0024*/ 	.word	0x00000100


	//----- nvinfo : EIATTR_EXIT_INSTR_OFFSETS
	.align		4
.L_12:
        /*0028*/ 	.byte	0x04, 0x1c
        /*002a*/ 	.short	(.L_14 - .L_13)


	//   ....[0]....
.L_13:
        /*002c*/ 	.word	0x00000080


	//   ....[1]....
        /*0030*/ 	.word	0x00000110


	//----- nvinfo : EIATTR_CRS_STACK_SIZE
	.align		4
.L_14:
        /*0034*/ 	.byte	0x04, 0x1e
        /*0036*/ 	.short	(.L_16 - .L_15)
.L_15:
        /*0038*/ 	.word	0x00000000


	//----- nvinfo : EIATTR_SW_WAR
	.align		4
.L_16:
        /*003c*/ 	.byte	0x04, 0x36
        /*003e*/ 	.short	(.L_18 - .L_17)
.L_17:
        /*0040*/ 	.word	0x00000008
.L_18:


//--------------------- .nv.callgraph             --------------------------
	.section	.nv.callgraph,"",@"SHT_CUDA_CALLGRAPH"
	.align	4
	.sectionentsize	8
	.align		4
        /*0000*/ 	.word	0x00000000
	.align		4
        /*0004*/ 	.word	0xffffffff
	.align		4
        /*0008*/ 	.word	index@(_Z10hello_cudav)
	.align		4
        /*000c*/ 	.word	index@(vprintf)
	.align		4
        /*0010*/ 	.word	0x00000000
	.align		4
        /*0014*/ 	.word	0xfffffffe
	.align		4
        /*0018*/ 	.word	0x00000000
	.align		4
        /*001c*/ 	.word	0xfffffffd
	.align		4
        /*0020*/ 	.word	0x00000000
	.align		4
        /*0024*/ 	.word	0xfffffffc


//--------------------- .nv.constant4             --------------------------
	.section	.nv.constant4,"a",@progbits
	.align	8
	.align		8
.nv.constant4:
        /*0000*/ 	.dword	vprintf
	.align		8
        /*0008*/ 	.dword	$str


//--------------------- .text._Z10hello_cudav     --------------------------
	.section	.text._Z10hello_cudav,"ax",@progbits
	.align	128
        .global         _Z10hello_cudav
        .type           _Z10hello_cudav,@function
        .size           _Z10hello_cudav,(.L_x_2 - _Z10hello_cudav)
        .other          _Z10hello_cudav,@"STO_CUDA_ENTRY STV_DEFAULT"
_Z10hello_cudav:
.text._Z10hello_cudav:
[----:B------:R-:W0:Y:S01]  /*0000*/  LDC R1, c[0x0][0x37c] ;  /* 0x0000df00ff017b82 */ /* 0x000e220000000800 */
[----:B------:R-:W1:Y:S01]  /*0010*/  S2R R8, SR_TID.X ;  /* 0x0000000000087919 */ /* 0x000e620000002100 */
[----:B------:R-:W2:Y:S01]  /*0020*/  LDCU UR4, c[0x0][0x2f8] ;  /* 0x00005f00ff0477ac */ /* 0x000ea20008000800 */
[----:B0-----:R-:W-:Y:S01]  /*0030*/  VIADD R1, R1, 0xfffffff8 ;  /* 0xfffffff801017836 */ /* 0x001fe20000000000 */
[----:B------:R-:W0:Y:S04]  /*0040*/  LDCU UR5, c[0x0][0x2fc] ;  /* 0x00005f80ff0577ac */ /* 0x000e280008000800 */
[----:B--2---:R-:W-:-:S05]  /*0050*/  IADD3 R6, P1, PT, R1, UR4, RZ ;  /* 0x0000000401067c10 */ /* 0x004fca000ff3e0ff */
[----:B0-----:R-:W-:Y:S01]  /*0060*/  IMAD.X R7, RZ, RZ, UR5, P1 ;  /* 0x00000005ff077e24 */ /* 0x001fe200088e06ff */
[----:B-1----:R-:W-:-:S13]  /*0070*/  ISETP.GT.U32.AND P0, PT, R8, 0x4, PT ;  /* 0x000000040800780c */ /* 0x002fda0003f04070 */
[----:B------:R-:W-:Y:S05]  /*0080*/  @P0 EXIT ;  /* 0x000000000000094d */ /* 0x000fea0003800000 */
[----:B------:R-:W-:Y:S01]  /*0090*/  MOV R0, 0x0 ;  /* 0x0000000000007802 */ /* 0x000fe20000000f00 */
[----:B------:R0:W-:Y:S01]  /*00a0*/  STL [R1], R8 ;  /* 0x0000000801007387 */ /* 0x0001e20000100800 */
[----:B------:R-:W1:Y:S02]  /*00b0*/  LDCU.64 UR4, c[0x4][0x8] ;  /* 0x01000100ff0477ac */ /* 0x000e640008000a00 */
[----:B------:R0:W2:Y:S01]  /*00c0*/  LDC.64 R2, c[0x4][R0] ;  /* 0x0100000000027b82 */ /* 0x0000a20000000a00 */
[----:B-1----:R-:W-:Y:S02]  /*00d0*/  IMAD.U32 R4, RZ, RZ, UR4 ;  /* 0x00000004ff047e24 */ /* 0x002fe4000f8e00ff */
[----:B0-----:R-:W-:-:S07]  /*00e0*/  IMAD.U32 R5, RZ, RZ, UR5 ;  /* 0x00000005ff057e24 */ /* 0x001fce000f8e00ff */
[----:B------:R-:W-:-:S07]  /*00f0*/  LEPC R20, `(.L_x_0) ;  /* 0x000000001014794e */ /* 0x000fce0000000000 */
[----:B--2---:R-:W-:Y:S05]  /*0100*/  CALL.ABS.NOINC R2 ;  /* 0x0000000002007343 */ /* 0x004fea0003c00000 */
.L_x_0:
[----:B------:R-:W-:Y:S05]  /*0110*/  EXIT ;  /* 0x000000000000794d */ /* 0x000fea0003800000 */
.L_x_1:
[----:B------:R-:W-:-:S00]  /*0120*/  BRA `(.L_x_1) ;  /* 0xfffffffc00fc7947 */ /* 0x000fc0000383ffff */
[----:B------:R-:W-:-:S00]  /*0130*/  NOP ;  /* 0x0000000000007918 */ /* 0x000fc00000000000 */
        /* <DEDUP_REMOVED lines=12> */
.L_x_2:


//--------------------- .nv.global.init           --------------------------
	.section	.nv.global.init,"aw",@progbits
.nv.global.init:
	.type		$str,@object
	.size		$str,(.L_0 - $str)
$str:
        /*0000*/ 	.byte	0x48, 0x65, 0x6c, 0x6c, 0x6f, 0x20, 0x57, 0x6f, 0x72, 0x6c, 0x64, 0x20, 0x43, 0x55, 0x44, 0x41
        /*0010*/ 	.byte	0x20, 0x66, 0x72, 0x6f, 0x6d, 0x20, 0x74, 0x68, 0x72, 0x65, 0x61, 0x64, 0x20, 0x25, 0x64, 0x0a
        /*0020*/ 	.byte	0x00
.L_0:


//--------------------- .nv.shared.reserved.0     --------------------------
	.section	.nv.shared.reserved.0,"aw",@nobits
	.weak		__nv_reservedSMEM_offset_0_alias
	.size		__nv_reservedSMEM_offset_0_alias, 0, 64
	.other		__nv_reservedSMEM_offset_0_alias,@"STO_CUDA_RESERVED_SHARED STV_DEFAULT"
__nv_reservedSMEM_offset_0_alias:
	.zero		0
	.zero		64


//--------------------- .nv.constant0._Z10hello_cudav --------------------------
	.section	.nv.constant0._Z10hello_cudav,"a",@progbits
	.sectionflags	@""
	.align	4
.nv.constant0._Z10hello_cudav:
	.zero		896


//--------------------- SYMBOLS --------------------------

	.type		.nv.reservedSmem.offset0,@object
	.size		.nv.reservedSmem.offset0,0x4
	.type		vprintf,@function
